	.headerflags	@"EF_CUDA_TEXMODE_UNIFIED EF_CUDA_64BIT_ADDRESS EF_CUDA_ACCELERATORS EF_CUDA_SM90 EF_CUDA_VIRTUAL_SM(EF_CUDA_SM90)"
	.elftype	@"ET_EXEC"


//--------------------- .nv.info                  --------------------------
	.section	.nv.info,"",@"SHT_CUDA_INFO"
	.align	4


	//----- nvinfo : EIATTR_REGCOUNT
	.align		4
        /*0000*/ 	.byte	0x04, 0x2f
        /*0002*/ 	.short	(.L_3 - .L_2)
	.align		4
.L_2:
        /*0004*/ 	.word	index@(triton_poi_fused__native_batch_norm_legit_no_training_22)
        /*0008*/ 	.word	0x00000012


	//----- nvinfo : EIATTR_MIN_STACK_SIZE
	.align		4
.L_3:
        /*000c*/ 	.byte	0x04, 0x12
        /*000e*/ 	.short	(.L_5 - .L_4)
	.align		4
.L_4:
        /*0010*/ 	.word	index@(triton_poi_fused__native_batch_norm_legit_no_training_22)
        /*0014*/ 	.word	0x00000000


	//----- nvinfo : EIATTR_FRAME_SIZE
	.align		4
.L_5:
        /*0018*/ 	.byte	0x04, 0x11
        /*001a*/ 	.short	(.L_7 - .L_6)
	.align		4
.L_6:
        /*001c*/ 	.word	index@(triton_poi_fused__native_batch_norm_legit_no_training_22)
        /*0020*/ 	.word	0x00000000


	//----- nvinfo : EIATTR_MIN_STACK_SIZE
	.align		4
.L_7:
        /*0024*/ 	.byte	0x04, 0x12
        /*0026*/ 	.short	(.L_9 - .L_8)
	.align		4
.L_8:
        /*0028*/ 	.word	index@(triton_poi_fused__native_batch_norm_legit_no_training_22)
        /*002c*/ 	.word	0x00000000
.L_9:


//--------------------- .nv.info.triton_poi_fused__native_batch_norm_legit_no_training_22 --------------------------
	.section	.nv.info.triton_poi_fused__native_batch_norm_legit_no_training_22,"",@"SHT_CUDA_INFO"
	.sectionflags	@""
	.align	4


	//----- nvinfo : EIATTR_CUDA_API_VERSION
	.align		4
        /*0000*/ 	.byte	0x04, 0x37
        /*0002*/ 	.short	(.L_11 - .L_10)
.L_10:
        /*0004*/ 	.word	0x0000007c


	//----- nvinfo : EIATTR_KPARAM_INFO
	.align		4
.L_11:
        /*0008*/ 	.byte	0x04, 0x17
        /*000a*/ 	.short	(.L_13 - .L_12)
.L_12:
        /*000c*/ 	.word	0x00000000
        /*0010*/ 	.short	0x0006
        /*0012*/ 	.short	0x0030
        /*0014*/ 	.byte	0x00, 0xf0, 0x11, 0x00


	//----- nvinfo : EIATTR_KPARAM_INFO
	.align		4
.L_13:
        /*0018*/ 	.byte	0x04, 0x17
        /*001a*/ 	.short	(.L_15 - .L_14)
.L_14:
        /*001c*/ 	.word	0x00000000
        /*0020*/ 	.short	0x0005
        /*0022*/ 	.short	0x0028
        /*0024*/ 	.byte	0x00, 0xf4, 0x21, 0x00


	//----- nvinfo : EIATTR_KPARAM_INFO
	.align		4
.L_15:
        /*0028*/ 	.byte	0x04, 0x17
        /*002a*/ 	.short	(.L_17 - .L_16)
.L_16:
        /*002c*/ 	.word	0x00000000
        /*0030*/ 	.short	0x0004
        /*0032*/ 	.short	0x0020
        /*0034*/ 	.byte	0x00, 0xf4, 0x21, 0x00


	//----- nvinfo : EIATTR_KPARAM_INFO
	.align		4
.L_17:
        /*0038*/ 	.byte	0x04, 0x17
        /*003a*/ 	.short	(.L_19 - .L_18)
.L_18:
        /*003c*/ 	.word	0x00000000
        /*0040*/ 	.short	0x0003
        /*0042*/ 	.short	0x0018
        /*0044*/ 	.byte	0x00, 0xf4, 0x21, 0x00


	//----- nvinfo : EIATTR_KPARAM_INFO
	.align		4
.L_19:
        /*0048*/ 	.byte	0x04, 0x17
        /*004a*/ 	.short	(.L_21 - .L_20)
.L_20:
        /*004c*/ 	.word	0x00000000
        /*0050*/ 	.short	0x0002
        /*0052*/ 	.short	0x0010
        /*0054*/ 	.byte	0x00, 0xf4, 0x21, 0x00


	//----- nvinfo : EIATTR_KPARAM_INFO
	.align		4
.L_21:
        /*0058*/ 	.byte	0x04, 0x17
        /*005a*/ 	.short	(.L_23 - .L_22)
.L_22:
        /*005c*/ 	.word	0x00000000
        /*0060*/ 	.short	0x0001
        /*0062*/ 	.short	0x0008
        /*0064*/ 	.byte	0x00, 0xf4, 0x21, 0x00


	//----- nvinfo : EIATTR_KPARAM_INFO
	.align		4
.L_23:
        /*0068*/ 	.byte	0x04, 0x17
        /*006a*/ 	.short	(.L_25 - .L_24)
.L_24:
        /*006c*/ 	.word	0x00000000
        /*0070*/ 	.short	0x0000
        /*0072*/ 	.short	0x0000
        /*0074*/ 	.byte	0x00, 0xf4, 0x21, 0x00


	//----- nvinfo : EIATTR_SPARSE_MMA_MASK
	.align		4
.L_25:
        /*0078*/ 	.byte	0x03, 0x50
        /*007a*/ 	.short	0x0000


	//----- nvinfo : EIATTR_MAXREG_COUNT
	.align		4
        /*007c*/ 	.byte	0x03, 0x1b
        /*007e*/ 	.short	0x00ff


	//----- nvinfo : EIATTR_EXIT_INSTR_OFFSETS
	.align		4
        /*0080*/ 	.byte	0x04, 0x1c
        /*0082*/ 	.short	(.L_27 - .L_26)


	//   ....[0]....
.L_26:
        /*0084*/ 	.word	0x00000390


	//----- nvinfo : EIATTR_REQNTID
	.align		4
.L_27:
        /*0088*/ 	.byte	0x04, 0x10
        /*008a*/ 	.short	(.L_29 - .L_28)
.L_28:
        /*008c*/ 	.word	0x00000080
        /*0090*/ 	.word	0x00000001
        /*0094*/ 	.word	0x00000001


	//----- nvinfo : EIATTR_CBANK_PARAM_SIZE
	.align		4
.L_29:
        /*0098*/ 	.byte	0x03, 0x19
        /*009a*/ 	.short	0x0034


	//----- nvinfo : EIATTR_PARAM_CBANK
	.align		4
        /*009c*/ 	.byte	0x04, 0x0a
        /*009e*/ 	.short	(.L_31 - .L_30)
	.align		4
.L_30:
        /*00a0*/ 	.word	index@(.nv.constant0.triton_poi_fused__native_batch_norm_legit_no_training_22)
        /*00a4*/ 	.short	0x0210
        /*00a6*/ 	.short	0x0034


	//----- nvinfo : EIATTR_SW_WAR
	.align		4
.L_31:
        /*00a8*/ 	.byte	0x04, 0x36
        /*00aa*/ 	.short	(.L_33 - .L_32)
.L_32:
        /*00ac*/ 	.word	0x00000008
.L_33:


//--------------------- .nv.callgraph             --------------------------
	.section	.nv.callgraph,"",@"SHT_CUDA_CALLGRAPH"
	.align	4
	.sectionentsize	8
	.align		4
        /*0000*/ 	.word	0x00000000
	.align		4
        /*0004*/ 	.word	0xffffffff
	.align		4
        /*0008*/ 	.word	0x00000000
	.align		4
        /*000c*/ 	.word	0xfffffffe
	.align		4
        /*0010*/ 	.word	0x00000000
	.align		4
        /*0014*/ 	.word	0xfffffffd
	.align		4
        /*0018*/ 	.word	0x00000000
	.align		4
        /*001c*/ 	.word	0xfffffffc


//--------------------- .nv.constant4             --------------------------
	.section	.nv.constant4,"a",@progbits
	.align	8
	.align		8
.nv.constant4:
        /*0000*/ 	.dword	_$_str
	.align		8
        /*0008*/ 	.dword	_$_str_$_2


//--------------------- .text.triton_poi_fused__native_batch_norm_legit_no_training_22 --------------------------
	.section	.text.triton_poi_fused__native_batch_norm_legit_no_training_22,"ax",@progbits
	.align	128
        .global         triton_poi_fused__native_batch_norm_legit_no_training_22
        .type           triton_poi_fused__native_batch_norm_legit_no_training_22,@function
        .size           triton_poi_fused__native_batch_norm_legit_no_training_22,(.L_x_1 - triton_poi_fused__native_batch_norm_legit_no_training_22)
        .other          triton_poi_fused__native_batch_norm_legit_no_training_22,@"STO_CUDA_ENTRY STV_DEFAULT"
triton_poi_fused__native_batch_norm_legit_no_training_22:
.text.triton_poi_fused__native_batch_norm_legit_no_training_22:
[----:B------:R-:W-:Y:S01]  /*0000*/  LDC R1, c[0x0][0x28] ;  /* 0x00000a00ff017b82 */ /* 0x000fe20000000800 */
[----:B------:R-:W1:Y:S07]  /*0010*/  S2R R0, SR_TID.X ;  /* 0x0000000000007919 */ /* 0x000e6e0000002100 */
[----:B------:R-:W2:Y:S01]  /*0020*/  LDC.64 R2, c[0x0][0x220] ;  /* 0x00008800ff027b82 */ /* 0x000ea20000000a00 */
[----:B------:R-:W-:Y:S01]  /*0030*/  ULDC.64 UR4, c[0x0][0x208] ;  /* 0x0000820000047ab9 */ /* 0x000fe20000000a00 */
[----:B------:R-:W3:Y:S06]  /*0040*/  S2R R7, SR_CTAID.X ;  /* 0x0000000000077919 */ /* 0x000eec0000002500 */
[----:B------:R-:W4:Y:S08]  /*0050*/  LDC.64 R8, c[0x0][0x228] ;  /* 0x00008a00ff087b82 */ /* 0x000f300000000a00 */
[----:B------:R-:W5:Y:S01]  /*0060*/  LDC.64 R10, c[0x0][0x230] ;  /* 0x00008c00ff0a7b82 */ /* 0x000f620000000a00 */
[----:B-1----:R-:W-:-:S02]  /*0070*/  SHF.L.U32 R0, R0, 0x1, RZ ;  /* 0x0000000100007819 */ /* 0x002fc400000006ff */
[----:B---3--:R-:W-:Y:S02]  /*0080*/  SHF.R.S32.HI R5, RZ, 0x17, R7 ;  /* 0x00000017ff057819 */ /* 0x008fe40000011407 */
[----:B------:R-:W-:Y:S02]  /*0090*/  LOP3.LUT R0, R0, 0xfe, RZ, 0xc0, !PT ;  /* 0x000000fe00007812 */ /* 0x000fe400078ec0ff */
[----:B------:R-:W-:Y:S02]  /*00a0*/  SGXT R5, R5, 0x1 ;  /* 0x000000010505781a */ /* 0x000fe40000000200 */
[----:B------:R-:W-:Y:S02]  /*00b0*/  LEA R0, R7, R0, 0x8 ;  /* 0x0000000007007211 */ /* 0x000fe400078e40ff */
[----:B------:R-:W1:Y:S02]  /*00c0*/  LDC.64 R6, c[0x0][0x218] ;  /* 0x00008600ff067b82 */ /* 0x000e640000000a00 */
[----:B------:R-:W-:-:S04]  /*00d0*/  LEA.HI R5, R5, R0, RZ, 0x9 ;  /* 0x0000000005057211 */ /* 0x000fc800078f48ff */
[----:B------:R-:W-:-:S04]  /*00e0*/  LOP3.LUT R5, R5, 0xfffffe00, RZ, 0xc0, !PT ;  /* 0xfffffe0005057812 */ /* 0x000fc800078ec0ff */
[----:B------:R-:W-:Y:S02]  /*00f0*/  IADD3 R13, R0, -R5, RZ ;  /* 0x80000005000d7210 */ /* 0x000fe40007ffe0ff */
[----:B------:R-:W3:Y:S03]  /*0100*/  LDC.64 R4, c[0x0][0x210] ;  /* 0x00008400ff047b82 */ /* 0x000ee60000000a00 */
[----:B--2---:R-:W-:-:S06]  /*0110*/  IMAD.WIDE R2, R13, 0x4, R2 ;  /* 0x000000040d027825 */ /* 0x004fcc00078e0202 */
[----:B------:R-:W2:Y:S01]  /*0120*/  LDG.E.EL.64 R2, desc[UR4][R2.64] ;  /* 0x0000000402027981 */ /* 0x000ea2000c2e1b00 */
[----:B-1----:R-:W-:-:S06]  /*0130*/  IMAD.WIDE R6, R13, 0x4, R6 ;  /* 0x000000040d067825 */ /* 0x002fcc00078e0206 */
[----:B------:R-:W2:Y:S01]  /*0140*/  LDG.E.EL.64 R6, desc[UR4][R6.64] ;  /* 0x0000000406067981 */ /* 0x000ea2000c2e1b00 */
[----:B---3--:R-:W-:-:S06]  /*0150*/  IMAD.WIDE R4, R0, 0x4, R4 ;  /* 0x0000000400047825 */ /* 0x008fcc00078e0204 */
[----:B------:R-:W3:Y:S01]  /*0160*/  LDG.E.64 R4, desc[UR4][R4.64] ;  /* 0x0000000404047981 */ /* 0x000ee2000c1e1b00 */
[----:B----4-:R-:W-:-:S04]  /*0170*/  IMAD.WIDE R8, R13, 0x4, R8 ;  /* 0x000000040d087825 */ /* 0x010fc800078e0208 */
[----:B-----5:R-:W-:Y:S02]  /*0180*/  IMAD.WIDE R10, R13, 0x4, R10 ;  /* 0x000000040d0a7825 */ /* 0x020fe400078e020a */
[----:B------:R-:W4:Y:S04]  /*0190*/  LDG.E.EL.64 R8, desc[UR4][R8.64] ;  /* 0x0000000408087981 */ /* 0x000f28000c2e1b00 */
[----:B------:R-:W4:Y:S01]  /*01a0*/  LDG.E.EL.64 R10, desc[UR4][R10.64] ;  /* 0x000000040a0a7981 */ /* 0x000f22000c2e1b00 */
[----:B------:R-:W-:Y:S01]  /*01b0*/  HFMA2.MMA R15, -RZ, RZ, 1.625, 0 ;  /* 0x3e800000ff0f7435 */ /* 0x000fe200000001ff */
[----:B--2---:R-:W-:Y:S01]  /*01c0*/  FADD R2, R2, 9.9999997473787516356e-06 ;  /* 0x3727c5ac02027421 */ /* 0x004fe20000000000 */
[----:B------:R-:W-:-:S03]  /*01d0*/  FADD R12, R3, 9.9999997473787516356e-06 ;  /* 0x3727c5ac030c7421 */ /* 0x000fc60000000000 */
[----:B------:R1:W2:Y:S08]  /*01e0*/  MUFU.SQRT R13, R2 ;  /* 0x00000002000d7308 */ /* 0x0002b00000002000 */
[----:B------:R-:W5:Y:S01]  /*01f0*/  MUFU.SQRT R14, R12 ;  /* 0x0000000c000e7308 */ /* 0x000f620000002000 */
[----:B-1----:R-:W1:Y:S01]  /*0200*/  LDC.64 R2, c[0x0][0x238] ;  /* 0x00008e00ff027b82 */ /* 0x002e620000000a00 */
[----:B--2---:R-:W-:-:S02]  /*0210*/  FSETP.GT.AND P0, PT, R13, 8.50705917302346158658e+37, PT ;  /* 0x7e8000000d00780b */ /* 0x004fc40003f04000 */
[----:B------:R-:W-:Y:S02]  /*0220*/  FSETP.GEU.AND P2, PT, R13, 1.175494350822287508e-38, PT ;  /* 0x008000000d00780b */ /* 0x000fe40003f4e000 */
[C---:B-----5:R-:W-:Y:S02]  /*0230*/  FSETP.GT.AND P1, PT, R14.reuse, 8.50705917302346158658e+37, PT ;  /* 0x7e8000000e00780b */ /* 0x060fe40003f24000 */
[----:B------:R-:W-:-:S07]  /*0240*/  FSETP.GEU.AND P3, PT, R14, 1.175494350822287508e-38, PT ;  /* 0x008000000e00780b */ /* 0x000fce0003f6e000 */
[----:B------:R-:W-:-:S04]  /*0250*/  @P0 FMUL R13, R13, 0.25 ;  /* 0x3e8000000d0d0820 */ /* 0x000fc80000400000 */
[----:B------:R-:W-:Y:S01]  /*0260*/  @!P2 FMUL R13, R13, 16777216 ;  /* 0x4b8000000d0da820 */ /* 0x000fe20000400000 */
[----:B------:R-:W-:-:S04]  /*0270*/  @P1 FMUL R14, R14, 0.25 ;  /* 0x3e8000000e0e1820 */ /* 0x000fc80000400000 */
[----:B------:R-:W-:Y:S01]  /*0280*/  @!P3 FMUL R14, R14, 16777216 ;  /* 0x4b8000000e0eb820 */ /* 0x000fe20000400000 */
[----:B------:R-:W2:Y:S01]  /*0290*/  MUFU.RCP R13, R13 ;  /* 0x0000000d000d7308 */ /* 0x000ea20000001000 */
[----:B------:R-:W-:-:S07]  /*02a0*/  FSEL R12, R15, 1, P0 ;  /* 0x3f8000000f0c7808 */ /* 0x000fce0000000000 */
[----:B------:R-:W5:Y:S01]  /*02b0*/  MUFU.RCP R14, R14 ;  /* 0x0000000e000e7308 */ /* 0x000f620000001000 */
[----:B------:R-:W-:Y:S01]  /*02c0*/  FSEL R15, R15, 1, P1 ;  /* 0x3f8000000f0f7808 */ /* 0x000fe20000800000 */
[----:B------:R-:W-:Y:S01]  /*02d0*/  @!P2 FMUL R12, R12, 16777216 ;  /* 0x4b8000000c0ca820 */ /* 0x000fe20000400000 */
[----:B---3--:R-:W-:-:S03]  /*02e0*/  FADD R4, R4, -R6 ;  /* 0x8000000604047221 */ /* 0x008fc60000000000 */
[----:B------:R-:W-:Y:S01]  /*02f0*/  @!P3 FMUL R15, R15, 16777216 ;  /* 0x4b8000000f0fb820 */ /* 0x000fe20000400000 */
[----:B------:R-:W-:Y:S01]  /*0300*/  FADD R5, R5, -R7 ;  /* 0x8000000705057221 */ /* 0x000fe20000000000 */
[----:B--2---:R-:W-:Y:S02]  /*0310*/  FMUL R13, R13, R12 ;  /* 0x0000000c0d0d7220 */ /* 0x004fe40000400000 */
[----:B-----5:R-:W-:Y:S02]  /*0320*/  FMUL R6, R14, R15 ;  /* 0x0000000f0e067220 */ /* 0x020fe40000400000 */
[----:B------:R-:W-:Y:S02]  /*0330*/  FMUL R13, R4, R13 ;  /* 0x0000000d040d7220 */ /* 0x000fe40000400000 */
[----:B------:R-:W-:Y:S01]  /*0340*/  FMUL R6, R5, R6 ;  /* 0x0000000605067220 */ /* 0x000fe20000400000 */
[----:B-1----:R-:W-:-:S04]  /*0350*/  IMAD.WIDE R2, R0, 0x4, R2 ;  /* 0x0000000400027825 */ /* 0x002fc800078e0202 */
[----:B----4-:R-:W-:Y:S01]  /*0360*/  FFMA R8, R8, R13, R10 ;  /* 0x0000000d08087223 */ /* 0x010fe2000000000a */
[----:B------:R-:W-:-:S05]  /*0370*/  FFMA R9, R9, R6, R11 ;  /* 0x0000000609097223 */ /* 0x000fca000000000b */
[----:B------:R-:W-:Y:S01]  /*0380*/  STG.E.64 desc[UR4][R2.64], R8 ;  /* 0x0000000802007986 */ /* 0x000fe2000c101b04 */
[----:B------:R-:W-:Y:S05]  /*0390*/  EXIT ;  /* 0x000000000000794d */ /* 0x000fea0003800000 */
.L_x_0:
[----:B------:R-:W-:-:S00]  /*03a0*/  BRA `(.L_x_0) ;  /* 0xfffffffc00fc7947 */ /* 0x000fc0000383ffff */
[----:B------:R-:W-:-:S00]  /*03b0*/  NOP ;  /* 0x0000000000007918 */ /* 0x000fc00000000000 */
        /* <DEDUP_REMOVED lines=12> */
.L_x_1:


//--------------------- .nv.global.init           --------------------------
	.section	.nv.global.init,"aw",@progbits
.nv.global.init:
	.type		_$_str,@object
	.size		_$_str,(_$_str_$_2 - _$_str)
_$_str:
        /*0000*/ 	.byte	0x5f, 0x5f, 0x43, 0x55, 0x44, 0x41, 0x5f, 0x46, 0x54, 0x5a, 0x00
	.type		_$_str_$_2,@object
	.size		_$_str_$_2,(.L_1 - _$_str_$_2)
_$_str_$_2:
        /*000b*/ 	.byte	0x5f, 0x5f, 0x43, 0x55, 0x44, 0x41, 0x5f, 0x50, 0x52, 0x45, 0x43, 0x5f, 0x53, 0x51, 0x52, 0x54
        /*001b*/ 	.byte	0x00
.L_1:


//--------------------- .nv.constant0.triton_poi_fused__native_batch_norm_legit_no_training_22 --------------------------
	.section	.nv.constant0.triton_poi_fused__native_batch_norm_legit_no_training_22,"a",@progbits
	.sectionflags	@""
	.align	4
.nv.constant0.triton_poi_fused__native_batch_norm_legit_no_training_22:
	.zero		580
